//
// Generated by NVIDIA NVVM Compiler
//
// Compiler Build ID: CL-36424714
// Cuda compilation tools, release 13.0, V13.0.88
// Based on NVVM 20.0.0
//

.version 9.0
.target sm_100
.address_size 64

	// .globl	_Z12cudaIfSumGPUPi

.visible .entry _Z12cudaIfSumGPUPi(
	.param .u64 .ptr .align 1 _Z12cudaIfSumGPUPi_param_0
)
{
	.reg .pred 	%p<3>;
	.reg .b32 	%r<73>;
	.reg .b64 	%rd<8>;
	.reg .b64 	%fd<33>;

	ld.param.u64 	%rd3, [_Z12cudaIfSumGPUPi_param_0];
	cvta.to.global.u64 	%rd1, %rd3;
	mov.u32 	%r14, %ctaid.x;
	shl.b32 	%r15, %r14, 5;
	mov.u32 	%r16, %tid.x;
	add.s32 	%r1, %r15, %r16;
	shl.b32 	%r2, %r1, 9;
	add.s64 	%rd2, %rd1, 32;
	mov.b32 	%r72, 0;
	mov.u32 	%r69, %r72;
$L__BB0_1:
	mov.b32 	%r71, 0;
	mov.u32 	%r70, %r2;
$L__BB0_2:
	mul.wide.s32 	%rd4, %r70, 4;
	add.s64 	%rd5, %rd2, %rd4;
	ld.global.u32 	%r18, [%rd5+-32];
	cvt.rn.f64.s32 	%fd1, %r18;
	sqrt.rn.f64 	%fd2, %fd1;
	cvt.rzi.s32.f64 	%r19, %fd2;
	add.s32 	%r20, %r19, %r72;
	ld.global.u32 	%r21, [%rd5+-28];
	cvt.rn.f64.s32 	%fd3, %r21;
	sqrt.rn.f64 	%fd4, %fd3;
	cvt.rzi.s32.f64 	%r22, %fd4;
	add.s32 	%r23, %r22, %r20;
	ld.global.u32 	%r24, [%rd5+-24];
	cvt.rn.f64.s32 	%fd5, %r24;
	sqrt.rn.f64 	%fd6, %fd5;
	cvt.rzi.s32.f64 	%r25, %fd6;
	add.s32 	%r26, %r25, %r23;
	ld.global.u32 	%r27, [%rd5+-20];
	cvt.rn.f64.s32 	%fd7, %r27;
	sqrt.rn.f64 	%fd8, %fd7;
	cvt.rzi.s32.f64 	%r28, %fd8;
	add.s32 	%r29, %r28, %r26;
	ld.global.u32 	%r30, [%rd5+-16];
	cvt.rn.f64.s32 	%fd9, %r30;
	sqrt.rn.f64 	%fd10, %fd9;
	cvt.rzi.s32.f64 	%r31, %fd10;
	add.s32 	%r32, %r31, %r29;
	ld.global.u32 	%r33, [%rd5+-12];
	cvt.rn.f64.s32 	%fd11, %r33;
	sqrt.rn.f64 	%fd12, %fd11;
	cvt.rzi.s32.f64 	%r34, %fd12;
	add.s32 	%r35, %r34, %r32;
	ld.global.u32 	%r36, [%rd5+-8];
	cvt.rn.f64.s32 	%fd13, %r36;
	sqrt.rn.f64 	%fd14, %fd13;
	cvt.rzi.s32.f64 	%r37, %fd14;
	add.s32 	%r38, %r37, %r35;
	ld.global.u32 	%r39, [%rd5+-4];
	cvt.rn.f64.s32 	%fd15, %r39;
	sqrt.rn.f64 	%fd16, %fd15;
	cvt.rzi.s32.f64 	%r40, %fd16;
	add.s32 	%r41, %r40, %r38;
	ld.global.u32 	%r42, [%rd5];
	cvt.rn.f64.s32 	%fd17, %r42;
	sqrt.rn.f64 	%fd18, %fd17;
	cvt.rzi.s32.f64 	%r43, %fd18;
	add.s32 	%r44, %r43, %r41;
	ld.global.u32 	%r45, [%rd5+4];
	cvt.rn.f64.s32 	%fd19, %r45;
	sqrt.rn.f64 	%fd20, %fd19;
	cvt.rzi.s32.f64 	%r46, %fd20;
	add.s32 	%r47, %r46, %r44;
	ld.global.u32 	%r48, [%rd5+8];
	cvt.rn.f64.s32 	%fd21, %r48;
	sqrt.rn.f64 	%fd22, %fd21;
	cvt.rzi.s32.f64 	%r49, %fd22;
	add.s32 	%r50, %r49, %r47;
	ld.global.u32 	%r51, [%rd5+12];
	cvt.rn.f64.s32 	%fd23, %r51;
	sqrt.rn.f64 	%fd24, %fd23;
	cvt.rzi.s32.f64 	%r52, %fd24;
	add.s32 	%r53, %r52, %r50;
	ld.global.u32 	%r54, [%rd5+16];
	cvt.rn.f64.s32 	%fd25, %r54;
	sqrt.rn.f64 	%fd26, %fd25;
	cvt.rzi.s32.f64 	%r55, %fd26;
	add.s32 	%r56, %r55, %r53;
	ld.global.u32 	%r57, [%rd5+20];
	cvt.rn.f64.s32 	%fd27, %r57;
	sqrt.rn.f64 	%fd28, %fd27;
	cvt.rzi.s32.f64 	%r58, %fd28;
	add.s32 	%r59, %r58, %r56;
	ld.global.u32 	%r60, [%rd5+24];
	cvt.rn.f64.s32 	%fd29, %r60;
	sqrt.rn.f64 	%fd30, %fd29;
	cvt.rzi.s32.f64 	%r61, %fd30;
	add.s32 	%r62, %r61, %r59;
	ld.global.u32 	%r63, [%rd5+28];
	cvt.rn.f64.s32 	%fd31, %r63;
	sqrt.rn.f64 	%fd32, %fd31;
	cvt.rzi.s32.f64 	%r64, %fd32;
	add.s32 	%r72, %r64, %r62;
	add.s32 	%r71, %r71, 16;
	add.s32 	%r70, %r70, 16;
	setp.ne.s32 	%p1, %r71, 512;
	@%p1 bra 	$L__BB0_2;
	shr.s32 	%r65, %r72, 31;
	shr.u32 	%r66, %r65, 25;
	add.s32 	%r67, %r72, %r66;
	shr.s32 	%r72, %r67, 7;
	add.s32 	%r69, %r69, 1;
	setp.ne.s32 	%p2, %r69, 1000;
	@%p2 bra 	$L__BB0_1;
	mul.wide.s32 	%rd6, %r1, 4;
	add.s64 	%rd7, %rd1, %rd6;
	st.global.u32 	[%rd7+2097152], %r72;
	ret;

}
	// .globl	_Z10cudaSumGPUPi
.visible .entry _Z10cudaSumGPUPi(
	.param .u64 .ptr .align 1 _Z10cudaSumGPUPi_param_0
)
{
	.reg .pred 	%p<3>;
	.reg .b32 	%r<73>;
	.reg .b64 	%rd<8>;
	.reg .b64 	%fd<33>;

	ld.param.u64 	%rd3, [_Z10cudaSumGPUPi_param_0];
	cvta.to.global.u64 	%rd1, %rd3;
	mov.u32 	%r14, %ctaid.x;
	shl.b32 	%r15, %r14, 5;
	mov.u32 	%r16, %tid.x;
	add.s32 	%r1, %r15, %r16;
	shl.b32 	%r2, %r1, 9;
	add.s64 	%rd2, %rd1, 32;
	mov.b32 	%r72, 0;
	mov.u32 	%r69, %r72;
$L__BB1_1:
	mov.b32 	%r71, 0;
	mov.u32 	%r70, %r2;
$L__BB1_2:
	mul.wide.s32 	%rd4, %r70, 4;
	add.s64 	%rd5, %rd2, %rd4;
	ld.global.u32 	%r18, [%rd5+-32];
	cvt.rn.f64.s32 	%fd1, %r18;
	sqrt.rn.f64 	%fd2, %fd1;
	cvt.rzi.s32.f64 	%r19, %fd2;
	add.s32 	%r20, %r19, %r72;
	ld.global.u32 	%r21, [%rd5+-28];
	cvt.rn.f64.s32 	%fd3, %r21;
	sqrt.rn.f64 	%fd4, %fd3;
	cvt.rzi.s32.f64 	%r22, %fd4;
	add.s32 	%r23, %r22, %r20;
	ld.global.u32 	%r24, [%rd5+-24];
	cvt.rn.f64.s32 	%fd5, %r24;
	sqrt.rn.f64 	%fd6, %fd5;
	cvt.rzi.s32.f64 	%r25, %fd6;
	add.s32 	%r26, %r25, %r23;
	ld.global.u32 	%r27, [%rd5+-20];
	cvt.rn.f64.s32 	%fd7, %r27;
	sqrt.rn.f64 	%fd8, %fd7;
	cvt.rzi.s32.f64 	%r28, %fd8;
	add.s32 	%r29, %r28, %r26;
	ld.global.u32 	%r30, [%rd5+-16];
	cvt.rn.f64.s32 	%fd9, %r30;
	sqrt.rn.f64 	%fd10, %fd9;
	cvt.rzi.s32.f64 	%r31, %fd10;
	add.s32 	%r32, %r31, %r29;
	ld.global.u32 	%r33, [%rd5+-12];
	cvt.rn.f64.s32 	%fd11, %r33;
	sqrt.rn.f64 	%fd12, %fd11;
	cvt.rzi.s32.f64 	%r34, %fd12;
	add.s32 	%r35, %r34, %r32;
	ld.global.u32 	%r36, [%rd5+-8];
	cvt.rn.f64.s32 	%fd13, %r36;
	sqrt.rn.f64 	%fd14, %fd13;
	cvt.rzi.s32.f64 	%r37, %fd14;
	add.s32 	%r38, %r37, %r35;
	ld.global.u32 	%r39, [%rd5+-4];
	cvt.rn.f64.s32 	%fd15, %r39;
	sqrt.rn.f64 	%fd16, %fd15;
	cvt.rzi.s32.f64 	%r40, %fd16;
	add.s32 	%r41, %r40, %r38;
	ld.global.u32 	%r42, [%rd5];
	cvt.rn.f64.s32 	%fd17, %r42;
	sqrt.rn.f64 	%fd18, %fd17;
	cvt.rzi.s32.f64 	%r43, %fd18;
	add.s32 	%r44, %r43, %r41;
	ld.global.u32 	%r45, [%rd5+4];
	cvt.rn.f64.s32 	%fd19, %r45;
	sqrt.rn.f64 	%fd20, %fd19;
	cvt.rzi.s32.f64 	%r46, %fd20;
	add.s32 	%r47, %r46, %r44;
	ld.global.u32 	%r48, [%rd5+8];
	cvt.rn.f64.s32 	%fd21, %r48;
	sqrt.rn.f64 	%fd22, %fd21;
	cvt.rzi.s32.f64 	%r49, %fd22;
	add.s32 	%r50, %r49, %r47;
	ld.global.u32 	%r51, [%rd5+12];
	cvt.rn.f64.s32 	%fd23, %r51;
	sqrt.rn.f64 	%fd24, %fd23;
	cvt.rzi.s32.f64 	%r52, %fd24;
	add.s32 	%r53, %r52, %r50;
	ld.global.u32 	%r54, [%rd5+16];
	cvt.rn.f64.s32 	%fd25, %r54;
	sqrt.rn.f64 	%fd26, %fd25;
	cvt.rzi.s32.f64 	%r55, %fd26;
	add.s32 	%r56, %r55, %r53;
	ld.global.u32 	%r57, [%rd5+20];
	cvt.rn.f64.s32 	%fd27, %r57;
	sqrt.rn.f64 	%fd28, %fd27;
	cvt.rzi.s32.f64 	%r58, %fd28;
	add.s32 	%r59, %r58, %r56;
	ld.global.u32 	%r60, [%rd5+24];
	cvt.rn.f64.s32 	%fd29, %r60;
	sqrt.rn.f64 	%fd30, %fd29;
	cvt.rzi.s32.f64 	%r61, %fd30;
	add.s32 	%r62, %r61, %r59;
	ld.global.u32 	%r63, [%rd5+28];
	cvt.rn.f64.s32 	%fd31, %r63;
	sqrt.rn.f64 	%fd32, %fd31;
	cvt.rzi.s32.f64 	%r64, %fd32;
	add.s32 	%r72, %r64, %r62;
	add.s32 	%r71, %r71, 16;
	add.s32 	%r70, %r70, 16;
	setp.ne.s32 	%p1, %r71, 512;
	@%p1 bra 	$L__BB1_2;
	shr.s32 	%r65, %r72, 31;
	shr.u32 	%r66, %r65, 25;
	add.s32 	%r67, %r72, %r66;
	shr.s32 	%r72, %r67, 7;
	add.s32 	%r69, %r69, 1;
	setp.ne.s32 	%p2, %r69, 1000;
	@%p2 bra 	$L__BB1_1;
	mul.wide.s32 	%rd6, %r1, 4;
	add.s64 	%rd7, %rd1, %rd6;
	st.global.u32 	[%rd7+2097152], %r72;
	ret;

}


// ===== COMPILED SASS (sm_100) =====

	.target	sm_100

	.elftype	@"ET_EXEC"


//--------------------- .note.nv.tkinfo           --------------------------
	.section	.note.nv.tkinfo,"",@"SHT_NOTE"
	.sectionflags	@"SHF_NOTE_NV_TKINFO"
	.tkinfo
        /*0018*/ 	.word	0x00000002
        /*0030*/ 	.string	""
        /*0030*/ 	.string	"ptxas"
        /*0030*/ 	.string	"Cuda compilation tools, release 13.0, V13.0.88"
        /*0030*/ 	.string	"Build cuda_13.0.r13.0/compiler.36424714_0"
        /*0030*/ 	.string	"-arch sm_100 -m 64 "



//--------------------- .note.nv.cuinfo           --------------------------
	.section	.note.nv.cuinfo,"",@"SHT_NOTE"
	.sectionflags	@"SHF_NOTE_NV_CUINFO"
        /*0018*/ 	.short	0x0002
        /*001a*/ 	.short	0x0064
        /*001c*/ 	.short	0x0082
	.zero		2


//--------------------- .nv.info                  --------------------------
	.section	.nv.info,"",@"SHT_CUDA_INFO"
	.align	4


	//----- nvinfo : EIATTR_REGCOUNT
	.align		4
        /*0000*/ 	.byte	0x04, 0x2f
        /*0002*/ 	.short	(.L_1 - .L_0)
	.align		4
.L_0:
        /*0004*/ 	.word	index@(_Z12cudaIfSumGPUPi)
        /*0008*/ 	.word	0x0000001c


	//----- nvinfo : EIATTR_FRAME_SIZE
	.align		4
.L_1:
        /*000c*/ 	.byte	0x04, 0x11
        /*000e*/ 	.short	(.L_3 - .L_2)
	.align		4
.L_2:
        /*0010*/ 	.word	index@($__internal_1_$__cuda_sm20_dsqrt_rn_f64_mediumpath_v1)
        /*0014*/ 	.word	0x00000000


	//----- nvinfo : EIATTR_FRAME_SIZE
	.align		4
.L_3:
        /*0018*/ 	.byte	0x04, 0x11
        /*001a*/ 	.short	(.L_5 - .L_4)
	.align		4
.L_4:
        /*001c*/ 	.word	index@(_Z12cudaIfSumGPUPi)
        /*0020*/ 	.word	0x00000000


	//----- nvinfo : EIATTR_REGCOUNT
	.align		4
.L_5:
        /*0024*/ 	.byte	0x04, 0x2f
        /*0026*/ 	.short	(.L_7 - .L_6)
	.align		4
.L_6:
        /*0028*/ 	.word	index@(_Z10cudaSumGPUPi)
        /*002c*/ 	.word	0x0000001c


	//----- nvinfo : EIATTR_FRAME_SIZE
	.align		4
.L_7:
        /*0030*/ 	.byte	0x04, 0x11
        /*0032*/ 	.short	(.L_9 - .L_8)
	.align		4
.L_8:
        /*0034*/ 	.word	index@($__internal_0_$__cuda_sm20_dsqrt_rn_f64_mediumpath_v1)
        /*0038*/ 	.word	0x00000000


	//----- nvinfo : EIATTR_FRAME_SIZE
	.align		4
.L_9:
        /*003c*/ 	.byte	0x04, 0x11
        /*003e*/ 	.short	(.L_11 - .L_10)
	.align		4
.L_10:
        /*0040*/ 	.word	index@(_Z10cudaSumGPUPi)
        /*0044*/ 	.word	0x00000000


	//----- nvinfo : EIATTR_MIN_STACK_SIZE
	.align		4
.L_11:
        /*0048*/ 	.byte	0x04, 0x12
        /*004a*/ 	.short	(.L_13 - .L_12)
	.align		4
.L_12:
        /*004c*/ 	.word	index@(_Z10cudaSumGPUPi)
        /*0050*/ 	.word	0x00000000


	//----- nvinfo : EIATTR_MIN_STACK_SIZE
	.align		4
.L_13:
        /*0054*/ 	.byte	0x04, 0x12
        /*0056*/ 	.short	(.L_15 - .L_14)
	.align		4
.L_14:
        /*0058*/ 	.word	index@(_Z12cudaIfSumGPUPi)
        /*005c*/ 	.word	0x00000000
.L_15:


//--------------------- .nv.compat                --------------------------
	.section	.nv.compat,"",@"SHT_CUDA_COMPAT_INFO"
	.align	4
        /*0000*/ 	.byte	0x02, 0x09, 0x00, 0x00, 0x02, 0x02, 0x01, 0x00, 0x02, 0x05, 0x05, 0x00, 0x03, 0x07, 0x01, 0x01
        /*0010*/ 	.byte	0x02, 0x03, 0x00, 0x00, 0x02, 0x06, 0x01, 0x00, 0x04, 0x0b, 0x08, 0x00, 0x01, 0x00, 0x00, 0x00
        /*0020*/ 	.byte	0x00, 0x00, 0x00, 0x00


//--------------------- .nv.info._Z10cudaSumGPUPi --------------------------
	.section	.nv.info._Z10cudaSumGPUPi,"",@"SHT_CUDA_INFO"
	.sectionflags	@""
	.align	4


	//----- nvinfo : EIATTR_CUDA_API_VERSION
	.align		4
        /*0000*/ 	.byte	0x04, 0x37
        /*0002*/ 	.short	(.L_17 - .L_16)
.L_16:
        /*0004*/ 	.word	0x00000082


	//----- nvinfo : EIATTR_KPARAM_INFO
	.align		4
.L_17:
        /*0008*/ 	.byte	0x04, 0x17
        /*000a*/ 	.short	(.L_19 - .L_18)
.L_18:
        /*000c*/ 	.word	0x00000000
        /*0010*/ 	.short	0x0000
        /*0012*/ 	.short	0x0000
        /*0014*/ 	.byte	0x00, 0xf5, 0x21, 0x00


	//----- nvinfo : EIATTR_SPARSE_MMA_MASK
	.align		4
.L_19:
        /*0018*/ 	.byte	0x03, 0x50
        /*001a*/ 	.short	0x0000


	//----- nvinfo : EIATTR_MAXREG_COUNT
	.align		4
        /*001c*/ 	.byte	0x03, 0x1b
        /*001e*/ 	.short	0x00ff


	//----- nvinfo : EIATTR_MERCURY_ISA_VERSION
	.align		4
        /*0020*/ 	.byte	0x03, 0x5f
        /*0022*/ 	.short	0x0101


	//----- nvinfo : EIATTR_VRC_CTA_INIT_COUNT
	.align		4
        /*0024*/ 	.byte	0x02, 0x4a
	.zero		1
	.zero		1


	//----- nvinfo : EIATTR_EXIT_INSTR_OFFSETS
	.align		4
        /*0028*/ 	.byte	0x04, 0x1c
        /*002a*/ 	.short	(.L_21 - .L_20)


	//   ....[0]....
.L_20:
        /*002c*/ 	.word	0x00001e50


	//----- nvinfo : EIATTR_CRS_STACK_SIZE
	.align		4
.L_21:
        /*0030*/ 	.byte	0x04, 0x1e
        /*0032*/ 	.short	(.L_23 - .L_22)
.L_22:
        /*0034*/ 	.word	0x00000000


	//----- nvinfo : EIATTR_CBANK_PARAM_SIZE
	.align		4
.L_23:
        /*0038*/ 	.byte	0x03, 0x19
        /*003a*/ 	.short	0x0008


	//----- nvinfo : EIATTR_PARAM_CBANK
	.align		4
        /*003c*/ 	.byte	0x04, 0x0a
        /*003e*/ 	.short	(.L_25 - .L_24)
	.align		4
.L_24:
        /*0040*/ 	.word	index@(.nv.constant0._Z10cudaSumGPUPi)
        /*0044*/ 	.short	0x0380
        /*0046*/ 	.short	0x0008


	//----- nvinfo : EIATTR_SW_WAR
	.align		4
.L_25:
        /*0048*/ 	.byte	0x04, 0x36
        /*004a*/ 	.short	(.L_27 - .L_26)
.L_26:
        /*004c*/ 	.word	0x00000008
.L_27:


//--------------------- .nv.info._Z12cudaIfSumGPUPi --------------------------
	.section	.nv.info._Z12cudaIfSumGPUPi,"",@"SHT_CUDA_INFO"
	.sectionflags	@""
	.align	4


	//----- nvinfo : EIATTR_CUDA_API_VERSION
	.align		4
        /*0000*/ 	.byte	0x04, 0x37
        /*0002*/ 	.short	(.L_29 - .L_28)
.L_28:
        /*0004*/ 	.word	0x00000082


	//----- nvinfo : EIATTR_KPARAM_INFO
	.align		4
.L_29:
        /*0008*/ 	.byte	0x04, 0x17
        /*000a*/ 	.short	(.L_31 - .L_30)
.L_30:
        /*000c*/ 	.word	0x00000000
        /*0010*/ 	.short	0x0000
        /*0012*/ 	.short	0x0000
        /*0014*/ 	.byte	0x00, 0xf5, 0x21, 0x00


	//----- nvinfo : EIATTR_SPARSE_MMA_MASK
	.align		4
.L_31:
        /*0018*/ 	.byte	0x03, 0x50
        /*001a*/ 	.short	0x0000


	//----- nvinfo : EIATTR_MAXREG_COUNT
	.align		4
        /*001c*/ 	.byte	0x03, 0x1b
        /*001e*/ 	.short	0x00ff


	//----- nvinfo : EIATTR_MERCURY_ISA_VERSION
	.align		4
        /*0020*/ 	.byte	0x03, 0x5f
        /*0022*/ 	.short	0x0101


	//----- nvinfo : EIATTR_VRC_CTA_INIT_COUNT
	.align		4
        /*0024*/ 	.byte	0x02, 0x4a
	.zero		1
	.zero		1


	//----- nvinfo : EIATTR_EXIT_INSTR_OFFSETS
	.align		4
        /*0028*/ 	.byte	0x04, 0x1c
        /*002a*/ 	.short	(.L_33 - .L_32)


	//   ....[0]....
.L_32:
        /*002c*/ 	.word	0x00001e50


	//----- nvinfo : EIATTR_CRS_STACK_SIZE
	.align		4
.L_33:
        /*0030*/ 	.byte	0x04, 0x1e
        /*0032*/ 	.short	(.L_35 - .L_34)
.L_34:
        /*0034*/ 	.word	0x00000000


	//----- nvinfo : EIATTR_CBANK_PARAM_SIZE
	.align		4
.L_35:
        /*0038*/ 	.byte	0x03, 0x19
        /*003a*/ 	.short	0x0008


	//----- nvinfo : EIATTR_PARAM_CBANK
	.align		4
        /*003c*/ 	.byte	0x04, 0x0a
        /*003e*/ 	.short	(.L_37 - .L_36)
	.align		4
.L_36:
        /*0040*/ 	.word	index@(.nv.constant0._Z12cudaIfSumGPUPi)
        /*0044*/ 	.short	0x0380
        /*0046*/ 	.short	0x0008


	//----- nvinfo : EIATTR_SW_WAR
	.align		4
.L_37:
        /*0048*/ 	.byte	0x04, 0x36
        /*004a*/ 	.short	(.L_39 - .L_38)
.L_38:
        /*004c*/ 	.word	0x00000008
.L_39:


//--------------------- .nv.callgraph             --------------------------
	.section	.nv.callgraph,"",@"SHT_CUDA_CALLGRAPH"
	.align	4
	.sectionentsize	8
	.align		4
        /*0000*/ 	.word	0x00000000
	.align		4
        /*0004*/ 	.word	0xffffffff
	.align		4
        /*0008*/ 	.word	0x00000000
	.align		4
        /*000c*/ 	.word	0xfffffffe
	.align		4
        /*0010*/ 	.word	0x00000000
	.align		4
        /*0014*/ 	.word	0xfffffffd
	.align		4
        /*0018*/ 	.word	0x00000000
	.align		4
        /*001c*/ 	.word	0xfffffffc


//--------------------- .text._Z10cudaSumGPUPi    --------------------------
	.section	.text._Z10cudaSumGPUPi,"ax",@progbits
	.align	128
        .global         _Z10cudaSumGPUPi
        .type           _Z10cudaSumGPUPi,@function
        .size           _Z10cudaSumGPUPi,(.L_x_78 - _Z10cudaSumGPUPi)
        .other          _Z10cudaSumGPUPi,@"STO_CUDA_ENTRY STV_DEFAULT"
_Z10cudaSumGPUPi:
.text._Z10cudaSumGPUPi:
[----:B------:R-:W-:Y:S01]  /*0000*/  LDC R1, c[0x0][0x37c] ;  /* 0x0000df00ff017b82 */ /* 0x000fe20000000800 */
[----:B------:R-:W0:Y:S01]  /*0010*/  S2R R3, SR_CTAID.X ;  /* 0x0000000000037919 */ /* 0x000e220000002500 */
[----:B------:R-:W1:Y:S01]  /*0020*/  LDCU.64 UR6, c[0x0][0x380] ;  /* 0x00007000ff0677ac */ /* 0x000e620008000a00 */
[----:B------:R-:W-:Y:S01]  /*0030*/  IMAD.MOV.U32 R7, RZ, RZ, RZ ;  /* 0x000000ffff077224 */ /* 0x000fe200078e00ff */
[----:B------:R-:W0:Y:S01]  /*0040*/  S2R R0, SR_TID.X ;  /* 0x0000000000007919 */ /* 0x000e220000002100 */
[----:B------:R-:W2:Y:S01]  /*0050*/  LDCU.64 UR8, c[0x0][0x358] ;  /* 0x00006b00ff0877ac */ /* 0x000ea20008000a00 */
[----:B------:R-:W-:Y:S01]  /*0060*/  UMOV UR4, URZ ;  /* 0x000000ff00047c82 */ /* 0x000fe20008000000 */
[----:B-1----:R-:W-:-:S04]  /*0070*/  UIADD3 UR6, UP0, UPT, UR6, 0x20, URZ ;  /* 0x0000002006067890 */ /* 0x002fc8000ff1e0ff */
[----:B------:R-:W-:Y:S01]  /*0080*/  UIADD3.X UR7, UPT, UPT, URZ, UR7, URZ, UP0, !UPT ;  /* 0x00000007ff077290 */ /* 0x000fe200087fe4ff */
[----:B0-----:R-:W-:-:S05]  /*0090*/  IMAD R3, R3, 0x20, R0 ;  /* 0x0000002003037824 */ /* 0x001fca00078e0200 */
[----:B--2---:R-:W-:-:S07]  /*00a0*/  SHF.L.U32 R2, R3, 0x9, RZ ;  /* 0x0000000903027819 */ /* 0x004fce00000006ff */
.L_x_33:
[----:B------:R-:W-:Y:S01]  /*00b0*/  UIADD3 UR4, UPT, UPT, UR4, 0x1, URZ ;  /* 0x0000000104047890 */ /* 0x000fe2000fffe0ff */
[----:B------:R-:W-:Y:S01]  /*00c0*/  IMAD.MOV.U32 R0, RZ, RZ, R2 ;  /* 0x000000ffff007224 */ /* 0x000fe200078e0002 */
[----:B------:R-:W-:Y:S02]  /*00d0*/  UMOV UR5, URZ ;  /* 0x000000ff00057c82 */ /* 0x000fe40008000000 */
[----:B------:R-:W-:-:S11]  /*00e0*/  UISETP.NE.AND UP0, UPT, UR4, 0x3e8, UPT ;  /* 0x000003e80400788c */ /* 0x000fd6000bf05270 */
.L_x_32:
[----:B------:R-:W-:Y:S01]  /*00f0*/  MOV R11, UR7 ;  /* 0x00000007000b7c02 */ /* 0x000fe20008000f00 */
[----:B------:R-:W-:-:S04]  /*0100*/  IMAD.U32 R10, RZ, RZ, UR6 ;  /* 0x00000006ff0a7e24 */ /* 0x000fc8000f8e00ff */
[----:B------:R-:W-:-:S05]  /*0110*/  IMAD.WIDE R10, R0, 0x4, R10 ;  /* 0x00000004000a7825 */ /* 0x000fca00078e020a */
[----:B------:R-:W2:Y:S01]  /*0120*/  LDG.E R18, desc[UR8][R10.64+-0x20] ;  /* 0xffffe0080a127981 */ /* 0x000ea2000c1e1900 */
[----:B------:R-:W-:Y:S01]  /*0130*/  IMAD.MOV.U32 R8, RZ, RZ, 0x0 ;  /* 0x00000000ff087424 */ /* 0x000fe200078e00ff */
[----:B------:R-:W-:Y:S01]  /*0140*/  MOV R9, 0x3fd80000 ;  /* 0x3fd8000000097802 */ /* 0x000fe20000000f00 */
[----:B------:R-:W-:Y:S01]  /*0150*/  UIADD3 UR5, UPT, UPT, UR5, 0x10, URZ ;  /* 0x0000001005057890 */ /* 0x000fe2000fffe0ff */
[----:B------:R-:W-:Y:S03]  /*0160*/  BSSY.RECONVERGENT B1, `(.L_x_0) ;  /* 0x0000018000017945 */ /* 0x000fe60003800200 */
[----:B------:R-:W-:Y:S01]  /*0170*/  UISETP.NE.AND UP1, UPT, UR5, 0x200, UPT ;  /* 0x000002000500788c */ /* 0x000fe2000bf25270 */
[----:B--2---:R-:W0:Y:S08]  /*0180*/  I2F.F64 R18, R18 ;  /* 0x0000001200127312 */ /* 0x004e300000201c00 */
[----:B0-----:R-:W0:Y:S01]  /*0190*/  MUFU.RSQ64H R13, R19 ;  /* 0x00000013000d7308 */ /* 0x001e220000001c00 */
[----:B------:R-:W-:-:S05]  /*01a0*/  VIADD R12, R19, 0xfcb00000 ;  /* 0xfcb00000130c7836 */ /* 0x000fca0000000000 */
[----:B------:R-:W-:Y:S01]  /*01b0*/  ISETP.GE.U32.AND P0, PT, R12, 0x7ca00000, PT ;  /* 0x7ca000000c00780c */ /* 0x000fe20003f06070 */
[----:B0-----:R-:W-:-:S08]  /*01c0*/  DMUL R4, R12, R12 ;  /* 0x0000000c0c047228 */ /* 0x001fd00000000000 */
[----:B------:R-:W-:-:S08]  /*01d0*/  DFMA R4, R18, -R4, 1 ;  /* 0x3ff000001204742b */ /* 0x000fd00000000804 */
[----:B------:R-:W-:Y:S02]  /*01e0*/  DFMA R8, R4, R8, 0.5 ;  /* 0x3fe000000408742b */ /* 0x000fe40000000008 */
[----:B------:R-:W-:-:S08]  /*01f0*/  DMUL R4, R12, R4 ;  /* 0x000000040c047228 */ /* 0x000fd00000000000 */
[----:B------:R-:W-:-:S08]  /*0200*/  DFMA R20, R8, R4, R12 ;  /* 0x000000040814722b */ /* 0x000fd0000000000c */
[----:B------:R-:W-:Y:S02]  /*0210*/  DMUL R4, R18, R20 ;  /* 0x0000001412047228 */ /* 0x000fe40000000000 */
[----:B------:R-:W-:Y:S02]  /*0220*/  VIADD R17, R21, 0xfff00000 ;  /* 0xfff0000015117836 */ /* 0x000fe40000000000 */
[----:B------:R-:W-:-:S04]  /*0230*/  IMAD.MOV.U32 R16, RZ, RZ, R20 ;  /* 0x000000ffff107224 */ /* 0x000fc800078e0014 */
[----:B------:R-:W-:-:S08]  /*0240*/  DFMA R14, R4, -R4, R18 ;  /* 0x80000004040e722b */ /* 0x000fd00000000012 */
[----:B------:R-:W-:Y:S01]  /*0250*/  DFMA R8, R14, R16, R4 ;  /* 0x000000100e08722b */ /* 0x000fe20000000004 */
[----:B------:R-:W-:Y:S10]  /*0260*/  @!P0 BRA `(.L_x_1) ;  /* 0x00000000001c8947 */ /* 0x000ff40003800000 */
[----:B------:R-:W-:Y:S01]  /*0270*/  IMAD.MOV.U32 R6, RZ, RZ, R4 ;  /* 0x000000ffff067224 */ /* 0x000fe200078e0004 */
[----:B------:R-:W-:Y:S01]  /*0280*/  MOV R16, R20 ;  /* 0x0000001400107202 */ /* 0x000fe20000000f00 */
[----:B------:R-:W-:Y:S01]  /*0290*/  IMAD.MOV.U32 R13, RZ, RZ, R19 ;  /* 0x000000ffff0d7224 */ /* 0x000fe200078e0013 */
[----:B------:R-:W-:-:S07]  /*02a0*/  MOV R4, 0x2c0 ;  /* 0x000002c000047802 */ /* 0x000fce0000000f00 */
[----:B------:R-:W-:Y:S05]  /*02b0*/  CALL.REL.NOINC `($__internal_0_$__cuda_sm20_dsqrt_rn_f64_mediumpath_v1) ;  /* 0x0000001800e87944 */ /* 0x000fea0003c00000 */
[----:B------:R-:W-:Y:S01]  /*02c0*/  MOV R8, R18 ;  /* 0x0000001200087202 */ /* 0x000fe20000000f00 */
[----:B------:R-:W-:-:S07]  /*02d0*/  IMAD.MOV.U32 R9, RZ, RZ, R19 ;  /* 0x000000ffff097224 */ /* 0x000fce00078e0013 */
.L_x_1:
[----:B------:R-:W-:Y:S05]  /*02e0*/  BSYNC.RECONVERGENT B1 ;  /* 0x0000000000017941 */ /* 0x000fea0003800200 */
.L_x_0:
[----:B------:R-:W2:Y:S01]  /*02f0*/  LDG.E R18, desc[UR8][R10.64+-0x1c] ;  /* 0xffffe4080a127981 */ /* 0x000ea2000c1e1900 */
[----:B------:R-:W-:Y:S01]  /*0300*/  MOV R14, 0x0 ;  /* 0x00000000000e7802 */ /* 0x000fe20000000f00 */
[----:B------:R-:W-:Y:S01]  /*0310*/  IMAD.MOV.U32 R15, RZ, RZ, 0x3fd80000 ;  /* 0x3fd80000ff0f7424 */ /* 0x000fe200078e00ff */
[----:B------:R-:W-:Y:S01]  /*0320*/  F2I.F64.TRUNC R8, R8 ;  /* 0x0000000800087311 */ /* 0x000fe2000030d100 */
[----:B------:R-:W-:Y:S07]  /*0330*/  BSSY.RECONVERGENT B1, `(.L_x_2) ;  /* 0x0000017000017945 */ /* 0x000fee0003800200 */
        /* <DEDUP_REMOVED lines=10> */
[----:B------:R-:W-:Y:S01]  /*03e0*/  VIADD R17, R21, 0xfff00000 ;  /* 0xfff0000015117836 */ /* 0x000fe20000000000 */
[----:B------:R-:W-:-:S05]  /*03f0*/  MOV R16, R20 ;  /* 0x0000001400107202 */ /* 0x000fca0000000f00 */
[----:B------:R-:W-:-:S08]  /*0400*/  DFMA R14, R4, -R4, R18 ;  /* 0x80000004040e722b */ /* 0x000fd00000000012 */
[----:B------:R-:W-:Y:S01]  /*0410*/  DFMA R24, R14, R16, R4 ;  /* 0x000000100e18722b */ /* 0x000fe20000000004 */
[----:B------:R-:W-:Y:S10]  /*0420*/  @!P0 BRA `(.L_x_3) ;  /* 0x00000000001c8947 */ /* 0x000ff40003800000 */
[----:B------:R-:W-:Y:S01]  /*0430*/  MOV R6, R4 ;  /* 0x0000000400067202 */ /* 0x000fe20000000f00 */
[----:B------:R-:W-:Y:S01]  /*0440*/  IMAD.MOV.U32 R16, RZ, RZ, R20 ;  /* 0x000000ffff107224 */ /* 0x000fe200078e0014 */
[----:B------:R-:W-:Y:S01]  /*0450*/  MOV R4, 0x480 ;  /* 0x0000048000047802 */ /* 0x000fe20000000f00 */
[----:B------:R-:W-:-:S07]  /*0460*/  IMAD.MOV.U32 R13, RZ, RZ, R19 ;  /* 0x000000ffff0d7224 */ /* 0x000fce00078e0013 */
[----:B------:R-:W-:Y:S05]  /*0470*/  CALL.REL.NOINC `($__internal_0_$__cuda_sm20_dsqrt_rn_f64_mediumpath_v1) ;  /* 0x0000001800787944 */ /* 0x000fea0003c00000 */
[----:B------:R-:W-:Y:S02]  /*0480*/  IMAD.MOV.U32 R24, RZ, RZ, R18 ;  /* 0x000000ffff187224 */ /* 0x000fe400078e0012 */
[----:B------:R-:W-:-:S07]  /*0490*/  IMAD.MOV.U32 R25, RZ, RZ, R19 ;  /* 0x000000ffff197224 */ /* 0x000fce00078e0013 */
.L_x_3:
[----:B------:R-:W-:Y:S05]  /*04a0*/  BSYNC.RECONVERGENT B1 ;  /* 0x0000000000017941 */ /* 0x000fea0003800200 */
.L_x_2:
[----:B------:R-:W2:Y:S01]  /*04b0*/  LDG.E R20, desc[UR8][R10.64+-0x18] ;  /* 0xffffe8080a147981 */ /* 0x000ea2000c1e1900 */
[----:B------:R-:W-:Y:S01]  /*04c0*/  IMAD.MOV.U32 R22, RZ, RZ, 0x0 ;  /* 0x00000000ff167424 */ /* 0x000fe200078e00ff */
[----:B------:R-:W0:Y:S01]  /*04d0*/  F2I.F64.TRUNC R24, R24 ;  /* 0x0000001800187311 */ /* 0x000e22000030d100 */
[----:B------:R-:W-:Y:S01]  /*04e0*/  IMAD.MOV.U32 R23, RZ, RZ, 0x3fd80000 ;  /* 0x3fd80000ff177424 */ /* 0x000fe200078e00ff */
[----:B------:R-:W-:Y:S01]  /*04f0*/  BSSY.RECONVERGENT B1, `(.L_x_4) ;  /* 0x0000017000017945 */ /* 0x000fe20003800200 */
[----:B0-----:R-:W-:-:S05]  /*0500*/  IADD3 R8, PT, PT, R24, R8, R7 ;  /* 0x0000000818087210 */ /* 0x001fca0007ffe007 */
[----:B--2---:R-:W0:Y:S08]  /*0510*/  I2F.F64 R20, R20 ;  /* 0x0000001400147312 */ /* 0x004e300000201c00 */
[----:B0-----:R-:W0:Y:S01]  /*0520*/  MUFU.RSQ64H R13, R21 ;  /* 0x00000015000d7308 */ /* 0x001e220000001c00 */
[----:B------:R-:W-:-:S04]  /*0530*/  IADD3 R12, PT, PT, R21, -0x3500000, RZ ;  /* 0xfcb00000150c7810 */ /* 0x000fc80007ffe0ff */
[----:B------:R-:W-:Y:S02]  /*0540*/  ISETP.GE.U32.AND P0, PT, R12, 0x7ca00000, PT ;  /* 0x7ca000000c00780c */ /* 0x000fe40003f06070 */
[----:B0-----:R-:W-:-:S08]  /*0550*/  DMUL R4, R12, R12 ;  /* 0x0000000c0c047228 */ /* 0x001fd00000000000 */
[----:B------:R-:W-:-:S08]  /*0560*/  DFMA R4, R20, -R4, 1 ;  /* 0x3ff000001404742b */ /* 0x000fd00000000804 */
[----:B------:R-:W-:Y:S02]  /*0570*/  DFMA R22, R4, R22, 0.5 ;  /* 0x3fe000000416742b */ /* 0x000fe40000000016 */
[----:B------:R-:W-:-:S08]  /*0580*/  DMUL R4, R12, R4 ;  /* 0x000000040c047228 */ /* 0x000fd00000000000 */
[----:B------:R-:W-:-:S08]  /*0590*/  DFMA R22, R22, R4, R12 ;  /* 0x000000041616722b */ /* 0x000fd0000000000c */
[----:B------:R-:W-:Y:S02]  /*05a0*/  DMUL R4, R20, R22 ;  /* 0x0000001614047228 */ /* 0x000fe40000000000 */
[----:B------:R-:W-:Y:S01]  /*05b0*/  IADD3 R17, PT, PT, R23, -0x100000, RZ ;  /* 0xfff0000017117810 */ /* 0x000fe20007ffe0ff */
[----:B------:R-:W-:-:S05]  /*05c0*/  IMAD.MOV.U32 R16, RZ, RZ, R22 ;  /* 0x000000ffff107224 */ /* 0x000fca00078e0016 */
[----:B------:R-:W-:-:S08]  /*05d0*/  DFMA R14, R4, -R4, R20 ;  /* 0x80000004040e722b */ /* 0x000fd00000000014 */
[----:B------:R-:W-:Y:S01]  /*05e0*/  DFMA R18, R14, R16, R4 ;  /* 0x000000100e12722b */ /* 0x000fe20000000004 */
[----:B------:R-:W-:Y:S10]  /*05f0*/  @!P0 BRA `(.L_x_5) ;  /* 0x0000000000188947 */ /* 0x000ff40003800000 */
[----:B------:R-:W-:Y:S01]  /*0600*/  IMAD.MOV.U32 R6, RZ, RZ, R4 ;  /* 0x000000ffff067224 */ /* 0x000fe200078e0004 */
[----:B------:R-:W-:Y:S01]  /*0610*/  MOV R18, R20 ;  /* 0x0000001400127202 */ /* 0x000fe20000000f00 */
[----:B------:R-:W-:Y:S01]  /*0620*/  IMAD.MOV.U32 R16, RZ, RZ, R22 ;  /* 0x000000ffff107224 */ /* 0x000fe200078e0016 */
[----:B------:R-:W-:Y:S01]  /*0630*/  MOV R4, 0x660 ;  /* 0x0000066000047802 */ /* 0x000fe20000000f00 */
[----:B------:R-:W-:-:S07]  /*0640*/  IMAD.MOV.U32 R13, RZ, RZ, R21 ;  /* 0x000000ffff0d7224 */ /* 0x000fce00078e0015 */
[----:B------:R-:W-:Y:S05]  /*0650*/  CALL.REL.NOINC `($__internal_0_$__cuda_sm20_dsqrt_rn_f64_mediumpath_v1) ;  /* 0x0000001800007944 */ /* 0x000fea0003c00000 */
.L_x_5:
[----:B------:R-:W-:Y:S05]  /*0660*/  BSYNC.RECONVERGENT B1 ;  /* 0x0000000000017941 */ /* 0x000fea0003800200 */
.L_x_4:
[----:B------:R-:W2:Y:S01]  /*0670*/  LDG.E R20, desc[UR8][R10.64+-0x14] ;  /* 0xffffec080a147981 */ /* 0x000ea2000c1e1900 */
[----:B------:R-:W-:Y:S01]  /*0680*/  IMAD.MOV.U32 R6, RZ, RZ, 0x0 ;  /* 0x00000000ff067424 */ /* 0x000fe200078e00ff */
[----:B------:R-:W-:Y:S01]  /*0690*/  BSSY.RECONVERGENT B1, `(.L_x_6) ;  /* 0x000001a000017945 */ /* 0x000fe20003800200 */
[----:B------:R-:W-:Y:S01]  /*06a0*/  IMAD.MOV.U32 R7, RZ, RZ, 0x3fd80000 ;  /* 0x3fd80000ff077424 */ /* 0x000fe200078e00ff */
        /* <DEDUP_REMOVED lines=8> */
[----:B------:R-:W-:Y:S01]  /*0730*/  DFMA R22, R6, R4, R12 ;  /* 0x000000040616722b */ /* 0x000fe2000000000c */
[----:B------:R0:W1:Y:S07]  /*0740*/  F2I.F64.TRUNC R7, R18 ;  /* 0x0000001200077311 */ /* 0x00006e000030d100 */
[----:B------:R-:W-:Y:S02]  /*0750*/  DMUL R4, R20, R22 ;  /* 0x0000001614047228 */ /* 0x000fe40000000000 */
[----:B------:R-:W-:Y:S01]  /*0760*/  IADD3 R17, PT, PT, R23, -0x100000, RZ ;  /* 0xfff0000017117810 */ /* 0x000fe20007ffe0ff */
[----:B------:R-:W-:-:S05]  /*0770*/  IMAD.MOV.U32 R16, RZ, RZ, R22 ;  /* 0x000000ffff107224 */ /* 0x000fca00078e0016 */
[----:B------:R-:W-:-:S08]  /*0780*/  DFMA R14, R4, -R4, R20 ;  /* 0x80000004040e722b */ /* 0x000fd00000000014 */
[----:B------:R-:W-:Y:S01]  /*0790*/  DFMA R24, R14, R16, R4 ;  /* 0x000000100e18722b */ /* 0x000fe20000000004 */
[----:B01----:R-:W-:Y:S10]  /*07a0*/  @!P0 BRA `(.L_x_7) ;  /* 0x0000000000208947 */ /* 0x003ff40003800000 */
[----:B------:R-:W-:Y:S01]  /*07b0*/  IMAD.MOV.U32 R6, RZ, RZ, R4 ;  /* 0x000000ffff067224 */ /* 0x000fe200078e0004 */
[----:B------:R-:W-:Y:S01]  /*07c0*/  MOV R18, R20 ;  /* 0x0000001400127202 */ /* 0x000fe20000000f00 */
[----:B------:R-:W-:Y:S01]  /*07d0*/  IMAD.MOV.U32 R16, RZ, RZ, R22 ;  /* 0x000000ffff107224 */ /* 0x000fe200078e0016 */
[----:B------:R-:W-:Y:S01]  /*07e0*/  MOV R4, 0x810 ;  /* 0x0000081000047802 */ /* 0x000fe20000000f00 */
[----:B------:R-:W-:-:S07]  /*07f0*/  IMAD.MOV.U32 R13, RZ, RZ, R21 ;  /* 0x000000ffff0d7224 */ /* 0x000fce00078e0015 */
[----:B------:R-:W-:Y:S05]  /*0800*/  CALL.REL.NOINC `($__internal_0_$__cuda_sm20_dsqrt_rn_f64_mediumpath_v1) ;  /* 0x0000001400947944 */ /* 0x000fea0003c00000 */
[----:B------:R-:W-:Y:S01]  /*0810*/  MOV R24, R18 ;  /* 0x0000001200187202 */ /* 0x000fe20000000f00 */
[----:B------:R-:W-:-:S07]  /*0820*/  IMAD.MOV.U32 R25, RZ, RZ, R19 ;  /* 0x000000ffff197224 */ /* 0x000fce00078e0013 */
.L_x_7:
[----:B------:R-:W-:Y:S05]  /*0830*/  BSYNC.RECONVERGENT B1 ;  /* 0x0000000000017941 */ /* 0x000fea0003800200 */
.L_x_6:
[----:B------:R-:W2:Y:S01]  /*0840*/  LDG.E R20, desc[UR8][R10.64+-0x10] ;  /* 0xfffff0080a147981 */ /* 0x000ea2000c1e1900 */
[----:B------:R-:W-:Y:S01]  /*0850*/  MOV R22, 0x0 ;  /* 0x0000000000167802 */ /* 0x000fe20000000f00 */
[----:B------:R-:W-:Y:S01]  /*0860*/  IMAD.MOV.U32 R23, RZ, RZ, 0x3fd80000 ;  /* 0x3fd80000ff177424 */ /* 0x000fe200078e00ff */
[----:B------:R-:W0:Y:S01]  /*0870*/  F2I.F64.TRUNC R24, R24 ;  /* 0x0000001800187311 */ /* 0x000e22000030d100 */
[----:B------:R-:W-:Y:S01]  /*0880*/  BSSY.RECONVERGENT B1, `(.L_x_8) ;  /* 0x0000017000017945 */ /* 0x000fe20003800200 */
[----:B0-----:R-:W-:-:S06]  /*0890*/  IADD3 R7, PT, PT, R24, R7, R8 ;  /* 0x0000000718077210 */ /* 0x001fcc0007ffe008 */
        /* <DEDUP_REMOVED lines=21> */
.L_x_9:
[----:B------:R-:W-:Y:S05]  /*09f0*/  BSYNC.RECONVERGENT B1 ;  /* 0x0000000000017941 */ /* 0x000fea0003800200 */
.L_x_8:
[----:B------:R-:W2:Y:S01]  /*0a00*/  LDG.E R20, desc[UR8][R10.64+-0xc] ;  /* 0xfffff4080a147981 */ /* 0x000ea2000c1e1900 */
[----:B------:R-:W-:Y:S01]  /*0a10*/  MOV R8, 0x0 ;  /* 0x0000000000087802 */ /* 0x000fe20000000f00 */
[----:B------:R-:W-:Y:S01]  /*0a20*/  IMAD.MOV.U32 R9, RZ, RZ, 0x3fd80000 ;  /* 0x3fd80000ff097424 */ /* 0x000fe200078e00ff */
[----:B------:R-:W-:Y:S01]  /*0a30*/  BSSY.RECONVERGENT B1, `(.L_x_10) ;  /* 0x0000019000017945 */ /* 0x000fe20003800200 */
        /* <DEDUP_REMOVED lines=8> */
[----:B------:R-:W-:Y:S01]  /*0ac0*/  DFMA R22, R8, R4, R12 ;  /* 0x000000040816722b */ /* 0x000fe2000000000c */
[----:B------:R0:W1:Y:S07]  /*0ad0*/  F2I.F64.TRUNC R8, R18 ;  /* 0x0000001200087311 */ /* 0x00006e000030d100 */
[----:B------:R-:W-:Y:S02]  /*0ae0*/  DMUL R4, R20, R22 ;  /* 0x0000001614047228 */ /* 0x000fe40000000000 */
[----:B------:R-:W-:Y:S01]  /*0af0*/  VIADD R17, R23, 0xfff00000 ;  /* 0xfff0000017117836 */ /* 0x000fe20000000000 */
[----:B------:R-:W-:-:S05]  /*0b00*/  MOV R16, R22 ;  /* 0x0000001600107202 */ /* 0x000fca0000000f00 */
        /* <DEDUP_REMOVED lines=9> */
[----:B------:R-:W-:Y:S01]  /*0ba0*/  IMAD.MOV.U32 R24, RZ, RZ, R18 ;  /* 0x000000ffff187224 */ /* 0x000fe200078e0012 */
[----:B------:R-:W-:-:S07]  /*0bb0*/  MOV R25, R19 ;  /* 0x0000001300197202 */ /* 0x000fce0000000f00 */
.L_x_11:
[----:B------:R-:W-:Y:S05]  /*0bc0*/  BSYNC.RECONVERGENT B1 ;  /* 0x0000000000017941 */ /* 0x000fea0003800200 */
.L_x_10:
[----:B------:R-:W2:Y:S01]  /*0bd0*/  LDG.E R20, desc[UR8][R10.64+-0x8] ;  /* 0xfffff8080a147981 */ /* 0x000ea2000c1e1900 */
[----:B------:R-:W-:Y:S01]  /*0be0*/  IMAD.MOV.U32 R22, RZ, RZ, 0x0 ;  /* 0x00000000ff167424 */ /* 0x000fe200078e00ff */
[----:B------:R-:W-:Y:S01]  /*0bf0*/  MOV R23, 0x3fd80000 ;  /* 0x3fd8000000177802 */ /* 0x000fe20000000f00 */
        /* <DEDUP_REMOVED lines=18> */
[----:B------:R-:W-:Y:S01]  /*0d20*/  MOV R6, R4 ;  /* 0x0000000400067202 */ /* 0x000fe20000000f00 */
[----:B------:R-:W-:Y:S01]  /*0d30*/  IMAD.MOV.U32 R18, RZ, RZ, R20 ;  /* 0x000000ffff127224 */ /* 0x000fe200078e0014 */
[----:B------:R-:W-:Y:S01]  /*0d40*/  MOV R16, R22 ;  /* 0x0000001600107202 */ /* 0x000fe20000000f00 */
[----:B------:R-:W-:Y:S01]  /*0d50*/  IMAD.MOV.U32 R13, RZ, RZ, R21 ;  /* 0x000000ffff0d7224 */ /* 0x000fe200078e0015 */
[----:B------:R-:W-:-:S07]  /*0d60*/  MOV R4, 0xd80 ;  /* 0x00000d8000047802 */ /* 0x000fce0000000f00 */
[----:B------:R-:W-:Y:S05]  /*0d70*/  CALL.REL.NOINC `($__internal_0_$__cuda_sm20_dsqrt_rn_f64_mediumpath_v1) ;  /* 0x0000001000387944 */ /* 0x000fea0003c00000 */
.L_x_13:
[----:B------:R-:W-:Y:S05]  /*0d80*/  BSYNC.RECONVERGENT B1 ;  /* 0x0000000000017941 */ /* 0x000fea0003800200 */
.L_x_12:
[----:B------:R-:W2:Y:S01]  /*0d90*/  LDG.E R20, desc[UR8][R10.64+-0x4] ;  /* 0xfffffc080a147981 */ /* 0x000ea2000c1e1900 */
[----:B------:R-:W-:Y:S01]  /*0da0*/  IMAD.MOV.U32 R8, RZ, RZ, 0x0 ;  /* 0x00000000ff087424 */ /* 0x000fe200078e00ff */
[----:B------:R-:W-:Y:S01]  /*0db0*/  MOV R9, 0x3fd80000 ;  /* 0x3fd8000000097802 */ /* 0x000fe20000000f00 */
        /* <DEDUP_REMOVED lines=12> */
[----:B------:R-:W-:-:S02]  /*0e80*/  VIADD R17, R23, 0xfff00000 ;  /* 0xfff0000017117836 */ /* 0x000fc40000000000 */
[----:B------:R-:W-:-:S04]  /*0e90*/  IMAD.MOV.U32 R16, RZ, RZ, R22 ;  /* 0x000000ffff107224 */ /* 0x000fc800078e0016 */
[----:B------:R-:W-:-:S08]  /*0ea0*/  DFMA R14, R4, -R4, R20 ;  /* 0x80000004040e722b */ /* 0x000fd00000000014 */
[----:B------:R-:W-:Y:S01]  /*0eb0*/  DFMA R24, R14, R16, R4 ;  /* 0x000000100e18722b */ /* 0x000fe20000000004 */
[----:B01----:R-:W-:Y:S10]  /*0ec0*/  @!P0 BRA `(.L_x_15) ;  /* 0x0000000000208947 */ /* 0x003ff40003800000 */
[----:B------:R-:W-:Y:S01]  /*0ed0*/  MOV R6, R4 ;  /* 0x0000000400067202 */ /* 0x000fe20000000f00 */
[----:B------:R-:W-:Y:S01]  /*0ee0*/  IMAD.MOV.U32 R18, RZ, RZ, R20 ;  /* 0x000000ffff127224 */ /* 0x000fe200078e0014 */
[----:B------:R-:W-:Y:S01]  /*0ef0*/  MOV R16, R22 ;  /* 0x0000001600107202 */ /* 0x000fe20000000f00 */
[----:B------:R-:W-:Y:S01]  /*0f00*/  IMAD.MOV.U32 R13, RZ, RZ, R21 ;  /* 0x000000ffff0d7224 */ /* 0x000fe200078e0015 */
[----:B------:R-:W-:-:S07]  /*0f10*/  MOV R4, 0xf30 ;  /* 0x00000f3000047802 */ /* 0x000fce0000000f00 */
[----:B------:R-:W-:Y:S05]  /*0f20*/  CALL.REL.NOINC `($__internal_0_$__cuda_sm20_dsqrt_rn_f64_mediumpath_v1) ;  /* 0x0000000c00cc7944 */ /* 0x000fea0003c00000 */
[----:B------:R-:W-:Y:S02]  /*0f30*/  IMAD.MOV.U32 R24, RZ, RZ, R18 ;  /* 0x000000ffff187224 */ /* 0x000fe400078e0012 */
[----:B------:R-:W-:-:S07]  /*0f40*/  IMAD.MOV.U32 R25, RZ, RZ, R19 ;  /* 0x000000ffff197224 */ /* 0x000fce00078e0013 */
.L_x_15:
[----:B------:R-:W-:Y:S05]  /*0f50*/  BSYNC.RECONVERGENT B1 ;  /* 0x0000000000017941 */ /* 0x000fea0003800200 */
.L_x_14:
        /* <DEDUP_REMOVED lines=27> */
.L_x_17:
[----:B------:R-:W-:Y:S05]  /*1110*/  BSYNC.RECONVERGENT B1 ;  /* 0x0000000000017941 */ /* 0x000fea0003800200 */
.L_x_16:
        /* <DEDUP_REMOVED lines=28> */
.L_x_19:
[----:B------:R-:W-:Y:S05]  /*12e0*/  BSYNC.RECONVERGENT B1 ;  /* 0x0000000000017941 */ /* 0x000fea0003800200 */
.L_x_18:
        /* <DEDUP_REMOVED lines=27> */
.L_x_21:
[----:B------:R-:W-:Y:S05]  /*14a0*/  BSYNC.RECONVERGENT B1 ;  /* 0x0000000000017941 */ /* 0x000fea0003800200 */
.L_x_20:
        /* <DEDUP_REMOVED lines=28> */
.L_x_23:
[----:B------:R-:W-:Y:S05]  /*1670*/  BSYNC.RECONVERGENT B1 ;  /* 0x0000000000017941 */ /* 0x000fea0003800200 */
.L_x_22:
        /* <DEDUP_REMOVED lines=27> */
.L_x_25:
[----:B------:R-:W-:Y:S05]  /*1830*/  BSYNC.RECONVERGENT B1 ;  /* 0x0000000000017941 */ /* 0x000fea0003800200 */
.L_x_24:
        /* <DEDUP_REMOVED lines=23> */
[----:B------:R-:W-:Y:S02]  /*19b0*/  MOV R13, R21 ;  /* 0x00000015000d7202 */ /* 0x000fe40000000f00 */
[----:B------:R-:W-:-:S07]  /*19c0*/  MOV R4, 0x19e0 ;  /* 0x000019e000047802 */ /* 0x000fce0000000f00 */
[----:B------:R-:W-:Y:S05]  /*19d0*/  CALL.REL.NOINC `($__internal_0_$__cuda_sm20_dsqrt_rn_f64_mediumpath_v1) ;  /* 0x0000000400207944 */ /* 0x000fea0003c00000 */
[----:B------:R-:W-:Y:S01]  /*19e0*/  MOV R24, R18 ;  /* 0x0000001200187202 */ /* 0x000fe20000000f00 */
[----:B------:R-:W-:-:S07]  /*19f0*/  IMAD.MOV.U32 R25, RZ, RZ, R19 ;  /* 0x000000ffff197224 */ /* 0x000fce00078e0013 */
.L_x_27:
[----:B------:R-:W-:Y:S05]  /*1a00*/  BSYNC.RECONVERGENT B1 ;  /* 0x0000000000017941 */ /* 0x000fea0003800200 */
.L_x_26:
        /* <DEDUP_REMOVED lines=27> */
.L_x_29:
[----:B------:R-:W-:Y:S05]  /*1bc0*/  BSYNC.RECONVERGENT B1 ;  /* 0x0000000000017941 */ /* 0x000fea0003800200 */
.L_x_28:
        /* <DEDUP_REMOVED lines=28> */
.L_x_31:
[----:B------:R-:W-:Y:S05]  /*1d90*/  BSYNC.RECONVERGENT B1 ;  /* 0x0000000000017941 */ /* 0x000fea0003800200 */
.L_x_30:
[----:B------:R-:W0:Y:S01]  /*1da0*/  F2I.F64.TRUNC R10, R10 ;  /* 0x0000000a000a7311 */ /* 0x000e22000030d100 */
[----:B------:R-:W-:Y:S02]  /*1db0*/  IADD3 R0, PT, PT, R0, 0x10, RZ ;  /* 0x0000001000007810 */ /* 0x000fe40007ffe0ff */
[----:B0-----:R-:W-:Y:S01]  /*1dc0*/  IADD3 R7, PT, PT, R10, R8, R7 ;  /* 0x000000080a077210 */ /* 0x001fe20007ffe007 */
[----:B------:R-:W-:Y:S06]  /*1dd0*/  BRA.U UP1, `(.L_x_32) ;  /* 0xffffffe101c47547 */ /* 0x000fec000b83ffff */
[----:B------:R-:W-:-:S04]  /*1de0*/  SHF.R.S32.HI R0, RZ, 0x1f, R7 ;  /* 0x0000001fff007819 */ /* 0x000fc80000011407 */
[----:B------:R-:W-:-:S04]  /*1df0*/  LEA.HI R0, R0, R7, RZ, 0x7 ;  /* 0x0000000700007211 */ /* 0x000fc800078f38ff */
[----:B------:R-:W-:Y:S01]  /*1e00*/  SHF.R.S32.HI R7, RZ, 0x7, R0 ;  /* 0x00000007ff077819 */ /* 0x000fe20000011400 */
[----:B------:R-:W-:Y:S06]  /*1e10*/  BRA.U UP0, `(.L_x_33) ;  /* 0xffffffe100a47547 */ /* 0x000fec000b83ffff */
[----:B------:R-:W0:Y:S02]  /*1e20*/  LDC.64 R4, c[0x0][0x380] ;  /* 0x0000e000ff047b82 */ /* 0x000e240000000a00 */
[----:B0-----:R-:W-:-:S05]  /*1e30*/  IMAD.WIDE R2, R3, 0x4, R4 ;  /* 0x0000000403027825 */ /* 0x001fca00078e0204 */
[----:B------:R-:W-:Y:S01]  /*1e40*/  STG.E desc[UR8][R2.64+0x200000], R7 ;  /* 0x2000000702007986 */ /* 0x000fe2000c101908 */
[----:B------:R-:W-:Y:S05]  /*1e50*/  EXIT ;  /* 0x000000000000794d */ /* 0x000fea0003800000 */
        .weak           $__internal_0_$__cuda_sm20_dsqrt_rn_f64_mediumpath_v1
        .type           $__internal_0_$__cuda_sm20_dsqrt_rn_f64_mediumpath_v1,@function
        .size           $__internal_0_$__cuda_sm20_dsqrt_rn_f64_mediumpath_v1,(.L_x_78 - $__internal_0_$__cuda_sm20_dsqrt_rn_f64_mediumpath_v1)
$__internal_0_$__cuda_sm20_dsqrt_rn_f64_mediumpath_v1:
[----:B------:R-:W-:Y:S01]  /*1e60*/  ISETP.GE.U32.AND P0, PT, R12, -0x3400000, PT ;  /* 0xfcc000000c00780c */ /* 0x000fe20003f06070 */
[----:B------:R-:W-:Y:S01]  /*1e70*/  BSSY.RECONVERGENT B0, `(.L_x_34) ;  /* 0x0000026000007945 */ /* 0x000fe20003800200 */
[----:B------:R-:W-:Y:S01]  /*1e80*/  IMAD.MOV.U32 R12, RZ, RZ, R18 ;  /* 0x000000ffff0c7224 */ /* 0x000fe200078e0012 */
[----:B------:R-:W-:Y:S01]  /*1e90*/  MOV R18, R6 ;  /* 0x0000000600127202 */ /* 0x000fe20000000f00 */
[----:B------:R-:W-:-:S09]  /*1ea0*/  IMAD.MOV.U32 R19, RZ, RZ, R5 ;  /* 0x000000ffff137224 */ /* 0x000fd200078e0005 */
[----:B------:R-:W-:Y:S05]  /*1eb0*/  @!P0 BRA `(.L_x_35) ;  /* 0x0000000000208947 */ /* 0x000fea0003800000 */
[----:B------:R-:W-:-:S10]  /*1ec0*/  DFMA.RM R16, R14, R16, R18 ;  /* 0x000000100e10722b */ /* 0x000fd40000004012 */
[----:B------:R-:W-:-:S04]  /*1ed0*/  IADD3 R14, P0, PT, R16, 0x1, RZ ;  /* 0x00000001100e7810 */ /* 0x000fc80007f1e0ff */
[----:B------:R-:W-:-:S06]  /*1ee0*/  IADD3.X R15, PT, PT, RZ, R17, RZ, P0, !PT ;  /* 0x00000011ff0f7210 */ /* 0x000fcc00007fe4ff */
[----:B------:R-:W-:-:S08]  /*1ef0*/  DFMA.RP R12, -R16, R14, R12 ;  /* 0x0000000e100c722b */ /* 0x000fd0000000810c */
[----:B------:R-:W-:-:S06]  /*1f00*/  DSETP.GT.AND P0, PT, R12, RZ, PT ;  /* 0x000000ff0c00722a */ /* 0x000fcc0003f04000 */
[----:B------:R-:W-:Y:S02]  /*1f10*/  FSEL R14, R14, R16, P0 ;  /* 0x000000100e0e7208 */ /* 0x000fe40000000000 */
[----:B------:R-:W-:Y:S01]  /*1f20*/  FSEL R15, R15, R17, P0 ;  /* 0x000000110f0f7208 */ /* 0x000fe20000000000 */
[----:B------:R-:W-:Y:S06]  /*1f30*/  BRA `(.L_x_36) ;  /* 0x0000000000647947 */ /* 0x000fec0003800000 */
.L_x_35:
[----:B------:R-:W-:-:S14]  /*1f40*/  DSETP.NE.AND P0, PT, R12, RZ, PT ;  /* 0x000000ff0c00722a */ /* 0x000fdc0003f05000 */
[----:B------:R-:W-:Y:S05]  /*1f50*/  @!P0 BRA `(.L_x_37) ;  /* 0x0000000000588947 */ /* 0x000fea0003800000 */
[----:B------:R-:W-:-:S13]  /*1f60*/  ISETP.GE.AND P0, PT, R13, RZ, PT ;  /* 0x000000ff0d00720c */ /* 0x000fda0003f06270 */
[----:B------:R-:W-:Y:S01]  /*1f70*/  @!P0 IMAD.MOV.U32 R14, RZ, RZ, 0x0 ;  /* 0x00000000ff0e8424 */ /* 0x000fe200078e00ff */
[----:B------:R-:W-:Y:S01]  /*1f80*/  @!P0 MOV R15, 0xfff80000 ;  /* 0xfff80000000f8802 */ /* 0x000fe20000000f00 */
[----:B------:R-:W-:Y:S06]  /*1f90*/  @!P0 BRA `(.L_x_36) ;  /* 0x00000000004c8947 */ /* 0x000fec0003800000 */
[----:B------:R-:W-:-:S13]  /*1fa0*/  ISETP.GT.AND P0, PT, R13, 0x7fefffff, PT ;  /* 0x7fefffff0d00780c */ /* 0x000fda0003f04270 */
[----:B------:R-:W-:Y:S05]  /*1fb0*/  @P0 BRA `(.L_x_37) ;  /* 0x0000000000400947 */ /* 0x000fea0003800000 */
[----:B------:R-:W-:Y:S01]  /*1fc0*/  DMUL R18, R12, 8.11296384146066816958e+31 ;  /* 0x469000000c127828 */ /* 0x000fe20000000000 */
[----:B------:R-:W-:Y:S01]  /*1fd0*/  IMAD.MOV.U32 R16, RZ, RZ, RZ ;  /* 0x000000ffff107224 */ /* 0x000fe200078e00ff */
[----:B------:R-:W-:Y:S01]  /*1fe0*/  MOV R14, 0x0 ;  /* 0x00000000000e7802 */ /* 0x000fe20000000f00 */
[----:B------:R-:W-:-:S03]  /*1ff0*/  IMAD.MOV.U32 R15, RZ, RZ, 0x3fd80000 ;  /* 0x3fd80000ff0f7424 */ /* 0x000fc600078e00ff */
[----:B------:R-:W0:Y:S02]  /*2000*/  MUFU.RSQ64H R17, R19 ;  /* 0x0000001300117308 */ /* 0x000e240000001c00 */
[----:B0-----:R-:W-:-:S08]  /*2010*/  DMUL R12, R16, R16 ;  /* 0x00000010100c7228 */ /* 0x001fd00000000000 */
[----:B------:R-:W-:-:S08]  /*2020*/  DFMA R12, R18, -R12, 1 ;  /* 0x3ff00000120c742b */ /* 0x000fd0000000080c */
[----:B------:R-:W-:Y:S02]  /*2030*/  DFMA R14, R12, R14, 0.5 ;  /* 0x3fe000000c0e742b */ /* 0x000fe4000000000e */
[----:B------:R-:W-:-:S08]  /*2040*/  DMUL R12, R16, R12 ;  /* 0x0000000c100c7228 */ /* 0x000fd00000000000 */
[----:B------:R-:W-:-:S08]  /*2050*/  DFMA R14, R14, R12, R16 ;  /* 0x0000000c0e0e722b */ /* 0x000fd00000000010 */
[----:B------:R-:W-:Y:S02]  /*2060*/  DMUL R12, R18, R14 ;  /* 0x0000000e120c7228 */ /* 0x000fe40000000000 */
[----:B------:R-:W-:-:S06]  /*2070*/  IADD3 R15, PT, PT, R15, -0x100000, RZ ;  /* 0xfff000000f0f7810 */ /* 0x000fcc0007ffe0ff */
[----:B------:R-:W-:-:S08]  /*2080*/  DFMA R16, R12, -R12, R18 ;  /* 0x8000000c0c10722b */ /* 0x000fd00000000012 */
[----:B------:R-:W-:-:S10]  /*2090*/  DFMA R14, R14, R16, R12 ;  /* 0x000000100e0e722b */ /* 0x000fd4000000000c */
[----:B------:R-:W-:Y:S01]  /*20a0*/  VIADD R15, R15, 0xfcb00000 ;  /* 0xfcb000000f0f7836 */ /* 0x000fe20000000000 */
[----:B------:R-:W-:Y:S06]  /*20b0*/  BRA `(.L_x_36) ;  /* 0x0000000000047947 */ /* 0x000fec0003800000 */
.L_x_37:
[----:B------:R-:W-:-:S11]  /*20c0*/  DADD R14, R12, R12 ;  /* 0x000000000c0e7229 */ /* 0x000fd6000000000c */
.L_x_36:
[----:B------:R-:W-:Y:S05]  /*20d0*/  BSYNC.RECONVERGENT B0 ;  /* 0x0000000000007941 */ /* 0x000fea0003800200 */
.L_x_34:
[----:B------:R-:W-:Y:S01]  /*20e0*/  HFMA2 R5, -RZ, RZ, 0, 0 ;  /* 0x00000000ff057431 */ /* 0x000fe200000001ff */
[----:B------:R-:W-:Y:S01]  /*20f0*/  MOV R18, R14 ;  /* 0x0000000e00127202 */ /* 0x000fe20000000f00 */
[----:B------:R-:W-:Y:S02]  /*2100*/  IMAD.MOV.U32 R19, RZ, RZ, R15 ;  /* 0x000000ffff137224 */ /* 0x000fe400078e000f */
[----:B------:R-:W-:Y:S05]  /*2110*/  RET.REL.NODEC R4 `(_Z10cudaSumGPUPi) ;  /* 0xffffffdc04b87950 */ /* 0x000fea0003c3ffff */
.L_x_38:
[----:B------:R-:W-:-:S00]  /*2120*/  BRA `(.L_x_38) ;  /* 0xfffffffc00fc7947 */ /* 0x000fc0000383ffff */
[----:B------:R-:W-:-:S00]  /*2130*/  NOP ;  /* 0x0000000000007918 */ /* 0x000fc00000000000 */
        /* <DEDUP_REMOVED lines=12> */
.L_x_78:


//--------------------- .text._Z12cudaIfSumGPUPi  --------------------------
	.section	.text._Z12cudaIfSumGPUPi,"ax",@progbits
	.align	128
        .global         _Z12cudaIfSumGPUPi
        .type           _Z12cudaIfSumGPUPi,@function
        .size           _Z12cudaIfSumGPUPi,(.L_x_79 - _Z12cudaIfSumGPUPi)
        .other          _Z12cudaIfSumGPUPi,@"STO_CUDA_ENTRY STV_DEFAULT"
_Z12cudaIfSumGPUPi:
.text._Z12cudaIfSumGPUPi:
        /* <DEDUP_REMOVED lines=11> */
.L_x_72:
[----:B------:R-:W-:Y:S01]  /*00b0*/  UIADD3 UR4, UPT, UPT, UR4, 0x1, URZ ;  /* 0x0000000104047890 */ /* 0x000fe2000fffe0ff */
[----:B------:R-:W-:Y:S01]  /*00c0*/  IMAD.MOV.U32 R0, RZ, RZ, R2 ;  /* 0x000000ffff007224 */ /* 0x000fe200078e0002 */
[----:B------:R-:W-:Y:S02]  /*00d0*/  UMOV UR5, URZ ;  /* 0x000000ff00057c82 */ /* 0x000fe40008000000 */
[----:B------:R-:W-:-:S11]  /*00e0*/  UISETP.NE.AND UP0, UPT, UR4, 0x3e8, UPT ;  /* 0x000003e80400788c */ /* 0x000fd6000bf05270 */
.L_x_71:
        /* <DEDUP_REMOVED lines=28> */
[----:B------:R-:W-:Y:S05]  /*02b0*/  CALL.REL.NOINC `($__internal_1_$__cuda_sm20_dsqrt_rn_f64_mediumpath_v1) ;  /* 0x0000001800e87944 */ /* 0x000fea0003c00000 */
[----:B------:R-:W-:Y:S01]  /*02c0*/  MOV R8, R18 ;  /* 0x0000001200087202 */ /* 0x000fe20000000f00 */
[----:B------:R-:W-:-:S07]  /*02d0*/  IMAD.MOV.U32 R9, RZ, RZ, R19 ;  /* 0x000000ffff097224 */ /* 0x000fce00078e0013 */
.L_x_40:
[----:B------:R-:W-:Y:S05]  /*02e0*/  BSYNC.RECONVERGENT B1 ;  /* 0x0000000000017941 */ /* 0x000fea0003800200 */
.L_x_39:
        /* <DEDUP_REMOVED lines=24> */
[----:B------:R-:W-:Y:S05]  /*0470*/  CALL.REL.NOINC `($__internal_1_$__cuda_sm20_dsqrt_rn_f64_mediumpath_v1) ;  /* 0x0000001800787944 */ /* 0x000fea0003c00000 */
[----:B------:R-:W-:Y:S02]  /*0480*/  IMAD.MOV.U32 R24, RZ, RZ, R18 ;  /* 0x000000ffff187224 */ /* 0x000fe400078e0012 */
[----:B------:R-:W-:-:S07]  /*0490*/  IMAD.MOV.U32 R25, RZ, RZ, R19 ;  /* 0x000000ffff197224 */ /* 0x000fce00078e0013 */
.L_x_42:
[----:B------:R-:W-:Y:S05]  /*04a0*/  BSYNC.RECONVERGENT B1 ;  /* 0x0000000000017941 */ /* 0x000fea0003800200 */
.L_x_41:
        /* <DEDUP_REMOVED lines=26> */
[----:B------:R-:W-:Y:S05]  /*0650*/  CALL.REL.NOINC `($__internal_1_$__cuda_sm20_dsqrt_rn_f64_mediumpath_v1) ;  /* 0x0000001800007944 */ /* 0x000fea0003c00000 */
.L_x_44:
[----:B------:R-:W-:Y:S05]  /*0660*/  BSYNC.RECONVERGENT B1 ;  /* 0x0000000000017941 */ /* 0x000fea0003800200 */
.L_x_43:
        /* <DEDUP_REMOVED lines=25> */
[----:B------:R-:W-:Y:S05]  /*0800*/  CALL.REL.NOINC `($__internal_1_$__cuda_sm20_dsqrt_rn_f64_mediumpath_v1) ;  /* 0x0000001400947944 */ /* 0x000fea0003c00000 */
[----:B------:R-:W-:Y:S01]  /*0810*/  MOV R24, R18 ;  /* 0x0000001200187202 */ /* 0x000fe20000000f00 */
[----:B------:R-:W-:-:S07]  /*0820*/  IMAD.MOV.U32 R25, RZ, RZ, R19 ;  /* 0x000000ffff197224 */ /* 0x000fce00078e0013 */
.L_x_46:
[----:B------:R-:W-:Y:S05]  /*0830*/  BSYNC.RECONVERGENT B1 ;  /* 0x0000000000017941 */ /* 0x000fea0003800200 */
.L_x_45:
        /* <DEDUP_REMOVED lines=27> */
.L_x_48:
[----:B------:R-:W-:Y:S05]  /*09f0*/  BSYNC.RECONVERGENT B1 ;  /* 0x0000000000017941 */ /* 0x000fea0003800200 */
.L_x_47:
        /* <DEDUP_REMOVED lines=26> */
[----:B------:R-:W-:Y:S01]  /*0ba0*/  IMAD.MOV.U32 R24, RZ, RZ, R18 ;  /* 0x000000ffff187224 */ /* 0x000fe200078e0012 */
[----:B------:R-:W-:-:S07]  /*0bb0*/  MOV R25, R19 ;  /* 0x0000001300197202 */ /* 0x000fce0000000f00 */
.L_x_50:
[----:B------:R-:W-:Y:S05]  /*0bc0*/  BSYNC.RECONVERGENT B1 ;  /* 0x0000000000017941 */ /* 0x000fea0003800200 */
.L_x_49:
        /* <DEDUP_REMOVED lines=26> */
[----:B------:R-:W-:Y:S05]  /*0d70*/  CALL.REL.NOINC `($__internal_1_$__cuda_sm20_dsqrt_rn_f64_mediumpath_v1) ;  /* 0x0000001000387944 */ /* 0x000fea0003c00000 */
.L_x_52:
[----:B------:R-:W-:Y:S05]  /*0d80*/  BSYNC.RECONVERGENT B1 ;  /* 0x0000000000017941 */ /* 0x000fea0003800200 */
.L_x_51:
        /* <DEDUP_REMOVED lines=25> */
[----:B------:R-:W-:Y:S05]  /*0f20*/  CALL.REL.NOINC `($__internal_1_$__cuda_sm20_dsqrt_rn_f64_mediumpath_v1) ;  /* 0x0000000c00cc7944 */ /* 0x000fea0003c00000 */
[----:B------:R-:W-:Y:S02]  /*0f30*/  IMAD.MOV.U32 R24, RZ, RZ, R18 ;  /* 0x000000ffff187224 */ /* 0x000fe400078e0012 */
[----:B------:R-:W-:-:S07]  /*0f40*/  IMAD.MOV.U32 R25, RZ, RZ, R19 ;  /* 0x000000ffff197224 */ /* 0x000fce00078e0013 */
.L_x_54:
[----:B------:R-:W-:Y:S05]  /*0f50*/  BSYNC.RECONVERGENT B1 ;  /* 0x0000000000017941 */ /* 0x000fea0003800200 */
.L_x_53:
        /* <DEDUP_REMOVED lines=27> */
.L_x_56:
[----:B------:R-:W-:Y:S05]  /*1110*/  BSYNC.RECONVERGENT B1 ;  /* 0x0000000000017941 */ /* 0x000fea0003800200 */
.L_x_55:
        /* <DEDUP_REMOVED lines=28> */
.L_x_58:
[----:B------:R-:W-:Y:S05]  /*12e0*/  BSYNC.RECONVERGENT B1 ;  /* 0x0000000000017941 */ /* 0x000fea0003800200 */
.L_x_57:
        /* <DEDUP_REMOVED lines=27> */
.L_x_60:
[----:B------:R-:W-:Y:S05]  /*14a0*/  BSYNC.RECONVERGENT B1 ;  /* 0x0000000000017941 */ /* 0x000fea0003800200 */
.L_x_59:
        /* <DEDUP_REMOVED lines=28> */
.L_x_62:
[----:B------:R-:W-:Y:S05]  /*1670*/  BSYNC.RECONVERGENT B1 ;  /* 0x0000000000017941 */ /* 0x000fea0003800200 */
.L_x_61:
        /* <DEDUP_REMOVED lines=27> */
.L_x_64:
[----:B------:R-:W-:Y:S05]  /*1830*/  BSYNC.RECONVERGENT B1 ;  /* 0x0000000000017941 */ /* 0x000fea0003800200 */
.L_x_63:
        /* <DEDUP_REMOVED lines=25> */
[----:B------:R-:W-:Y:S05]  /*19d0*/  CALL.REL.NOINC `($__internal_1_$__cuda_sm20_dsqrt_rn_f64_mediumpath_v1) ;  /* 0x0000000400207944 */ /* 0x000fea0003c00000 */
[----:B------:R-:W-:Y:S01]  /*19e0*/  MOV R24, R18 ;  /* 0x0000001200187202 */ /* 0x000fe20000000f00 */
[----:B------:R-:W-:-:S07]  /*19f0*/  IMAD.MOV.U32 R25, RZ, RZ, R19 ;  /* 0x000000ffff197224 */ /* 0x000fce00078e0013 */
.L_x_66:
[----:B------:R-:W-:Y:S05]  /*1a00*/  BSYNC.RECONVERGENT B1 ;  /* 0x0000000000017941 */ /* 0x000fea0003800200 */
.L_x_65:
        /* <DEDUP_REMOVED lines=27> */
.L_x_68:
[----:B------:R-:W-:Y:S05]  /*1bc0*/  BSYNC.RECONVERGENT B1 ;  /* 0x0000000000017941 */ /* 0x000fea0003800200 */
.L_x_67:
        /* <DEDUP_REMOVED lines=28> */
.L_x_70:
[----:B------:R-:W-:Y:S05]  /*1d90*/  BSYNC.RECONVERGENT B1 ;  /* 0x0000000000017941 */ /* 0x000fea0003800200 */
.L_x_69:
        /* <DEDUP_REMOVED lines=12> */
        .weak           $__internal_1_$__cuda_sm20_dsqrt_rn_f64_mediumpath_v1
        .type           $__internal_1_$__cuda_sm20_dsqrt_rn_f64_mediumpath_v1,@function
        .size           $__internal_1_$__cuda_sm20_dsqrt_rn_f64_mediumpath_v1,(.L_x_79 - $__internal_1_$__cuda_sm20_dsqrt_rn_f64_mediumpath_v1)
$__internal_1_$__cuda_sm20_dsqrt_rn_f64_mediumpath_v1:
        /* <DEDUP_REMOVED lines=14> */
.L_x_74:
        /* <DEDUP_REMOVED lines=24> */
.L_x_76:
[----:B------:R-:W-:-:S11]  /*20c0*/  DADD R14, R12, R12 ;  /* 0x000000000c0e7229 */ /* 0x000fd6000000000c */
.L_x_75:
[----:B------:R-:W-:Y:S05]  /*20d0*/  BSYNC.RECONVERGENT B0 ;  /* 0x0000000000007941 */ /* 0x000fea0003800200 */
.L_x_73:
[----:B------:R-:W-:Y:S01]  /*20e0*/  HFMA2 R5, -RZ, RZ, 0, 0 ;  /* 0x00000000ff057431 */ /* 0x000fe200000001ff */
[----:B------:R-:W-:Y:S01]  /*20f0*/  MOV R18, R14 ;  /* 0x0000000e00127202 */ /* 0x000fe20000000f00 */
[----:B------:R-:W-:Y:S02]  /*2100*/  IMAD.MOV.U32 R19, RZ, RZ, R15 ;  /* 0x000000ffff137224 */ /* 0x000fe400078e000f */
[----:B------:R-:W-:Y:S05]  /*2110*/  RET.REL.NODEC R4 `(_Z12cudaIfSumGPUPi) ;  /* 0xffffffdc04b87950 */ /* 0x000fea0003c3ffff */
.L_x_77:
        /* <DEDUP_REMOVED lines=14> */
.L_x_79:


//--------------------- .nv.shared.reserved.0     --------------------------
	.section	.nv.shared.reserved.0,"aw",@nobits
	.weak		__nv_reservedSMEM_offset_0_alias
	.size		__nv_reservedSMEM_offset_0_alias, 0, 64
	.other		__nv_reservedSMEM_offset_0_alias,@"STO_CUDA_RESERVED_SHARED STV_DEFAULT"
__nv_reservedSMEM_offset_0_alias:
	.zero		0
	.zero		64


//--------------------- .nv.constant0._Z10cudaSumGPUPi --------------------------
	.section	.nv.constant0._Z10cudaSumGPUPi,"a",@progbits
	.sectionflags	@""
	.align	4
.nv.constant0._Z10cudaSumGPUPi:
	.zero		904


//--------------------- .nv.constant0._Z12cudaIfSumGPUPi --------------------------
	.section	.nv.constant0._Z12cudaIfSumGPUPi,"a",@progbits
	.sectionflags	@""
	.align	4
.nv.constant0._Z12cudaIfSumGPUPi:
	.zero		904


//--------------------- SYMBOLS --------------------------

	.type		.nv.reservedSmem.offset0,@object
	.size		.nv.reservedSmem.offset0,0x4
